//
// Generated by NVIDIA NVVM Compiler
//
// Compiler Build ID: CL-36424714
// Cuda compilation tools, release 13.0, V13.0.88
// Based on NVVM 20.0.0
//

.version 9.0
.target sm_100
.address_size 64

	// .globl	_Z3mulPdPKdS1_
.func  (.param .b64 func_retval0) __internal_accurate_pow
(
	.param .b64 __internal_accurate_pow_param_0
)
;

.visible .entry _Z3mulPdPKdS1_(
	.param .u64 .ptr .align 1 _Z3mulPdPKdS1__param_0,
	.param .u64 .ptr .align 1 _Z3mulPdPKdS1__param_1,
	.param .u64 .ptr .align 1 _Z3mulPdPKdS1__param_2
)
{
	.reg .b32 	%r<2>;
	.reg .b64 	%rd<11>;
	.reg .b64 	%fd<4>;

	ld.param.u64 	%rd1, [_Z3mulPdPKdS1__param_0];
	ld.param.u64 	%rd2, [_Z3mulPdPKdS1__param_1];
	ld.param.u64 	%rd3, [_Z3mulPdPKdS1__param_2];
	cvta.to.global.u64 	%rd4, %rd1;
	cvta.to.global.u64 	%rd5, %rd3;
	cvta.to.global.u64 	%rd6, %rd2;
	mov.u32 	%r1, %tid.x;
	mul.wide.u32 	%rd7, %r1, 8;
	add.s64 	%rd8, %rd6, %rd7;
	ld.global.f64 	%fd1, [%rd8];
	add.s64 	%rd9, %rd5, %rd7;
	ld.global.f64 	%fd2, [%rd9];
	mul.f64 	%fd3, %fd1, %fd2;
	add.s64 	%rd10, %rd4, %rd7;
	st.global.f64 	[%rd10], %fd3;
	ret;

}
	// .globl	_Z7sigmoidPdPKd
.visible .entry _Z7sigmoidPdPKd(
	.param .u64 .ptr .align 1 _Z7sigmoidPdPKd_param_0,
	.param .u64 .ptr .align 1 _Z7sigmoidPdPKd_param_1
)
{
	.reg .pred 	%p<3>;
	.reg .b32 	%r<5>;
	.reg .b32 	%f<5>;
	.reg .b64 	%rd<9>;
	.reg .b64 	%fd<47>;

	ld.param.u64 	%rd1, [_Z7sigmoidPdPKd_param_0];
	ld.param.u64 	%rd2, [_Z7sigmoidPdPKd_param_1];
	cvta.to.global.u64 	%rd3, %rd2;
	mov.u32 	%r1, %tid.x;
	mul.wide.u32 	%rd4, %r1, 8;
	add.s64 	%rd5, %rd3, %rd4;
	ld.global.f64 	%fd1, [%rd5];
	{
	.reg .b32 %temp; 
	mov.b64 	{%temp, %r3}, %fd1;
	}
	and.b32  	%r2, %r3, 2147483647;
	{
	.reg .b32 %temp; 
	mov.b64 	{%r4, %temp}, %fd1;
	}
	mov.b64 	%fd2, {%r4, %r2};
	setp.ltu.f64 	%p1, %fd2, 0d3FE4F92224DD2F1A;
	@%p1 bra 	$L__BB1_2;
	add.f64 	%fd6, %fd2, %fd2;
	cvt.rn.f32.f64 	%f1, %fd6;
	mul.f32 	%f2, %f1, 0f3FB8AA3B;
	cvt.rni.f32.f32 	%f3, %f2;
	cvt.f64.f32 	%fd7, %f3;
	fma.rn.f64 	%fd8, %fd7, 0dBFE62E42FEFA39EF, %fd6;
	fma.rn.f64 	%fd9, %fd8, 0d3E5AE904A4741B81, 0d3E928A27F89B6999;
	fma.rn.f64 	%fd10, %fd9, %fd8, 0d3EC71DE715FF7E07;
	fma.rn.f64 	%fd11, %fd10, %fd8, 0d3EFA019A6B0AC45A;
	fma.rn.f64 	%fd12, %fd11, %fd8, 0d3F2A01A017EED94F;
	fma.rn.f64 	%fd13, %fd12, %fd8, 0d3F56C16C17F2A71B;
	fma.rn.f64 	%fd14, %fd13, %fd8, 0d3F811111111173C4;
	fma.rn.f64 	%fd15, %fd14, %fd8, 0d3FA555555555211A;
	fma.rn.f64 	%fd16, %fd15, %fd8, 0d3FC5555555555540;
	fma.rn.f64 	%fd17, %fd16, %fd8, 0d3FE0000000000005;
	mul.f64 	%fd18, %fd8, %fd17;
	fma.rn.f64 	%fd19, %fd18, %fd8, %fd8;
	ex2.approx.ftz.f32 	%f4, %f3;
	cvt.f64.f32 	%fd20, %f4;
	mov.f64 	%fd21, 0d3FF0000000000000;
	sub.f64 	%fd22, %fd21, %fd20;
	neg.f64 	%fd23, %fd19;
	fma.rn.f64 	%fd24, %fd23, %fd20, %fd22;
	mov.f64 	%fd25, 0d4000000000000000;
	sub.f64 	%fd26, %fd25, %fd24;
	rcp.approx.ftz.f64 	%fd27, %fd26;
	neg.f64 	%fd28, %fd26;
	fma.rn.f64 	%fd29, %fd28, %fd27, 0d3FF0000000000000;
	fma.rn.f64 	%fd30, %fd29, %fd29, %fd29;
	fma.rn.f64 	%fd31, %fd30, %fd27, %fd27;
	fma.rn.f64 	%fd32, %fd31, 0dC000000000000000, 0d3FF0000000000000;
	setp.gt.u32 	%p2, %r2, 1077088193;
	selp.f64 	%fd33, 0d3FF0000000000000, %fd32, %p2;
	copysign.f64 	%fd46, %fd1, %fd33;
	bra.uni 	$L__BB1_3;
$L__BB1_2:
	mul.f64 	%fd34, %fd1, %fd1;
	fma.rn.f64 	%fd35, %fd34, 0dBEF0BC46E2F5E964, 0d3F14359F420AFC3D;
	fma.rn.f64 	%fd36, %fd35, %fd34, 0dBF2DF9F0728C5D84;
	fma.rn.f64 	%fd37, %fd36, %fd34, 0d3F4337D1CEC4F033;
	fma.rn.f64 	%fd38, %fd37, %fd34, 0dBF57D6E9674335B3;
	fma.rn.f64 	%fd39, %fd38, %fd34, 0d3F6D6D000D7AAD3D;
	fma.rn.f64 	%fd40, %fd39, %fd34, 0dBF8226E1F3CF1EF5;
	fma.rn.f64 	%fd41, %fd40, %fd34, 0d3F9664F47EC0C8CF;
	fma.rn.f64 	%fd42, %fd41, %fd34, 0dBFABA1BA1B80AB40;
	fma.rn.f64 	%fd43, %fd42, %fd34, 0d3FC111111110FA4A;
	fma.rn.f64 	%fd44, %fd43, %fd34, 0dBFD5555555555550;
	fma.rn.f64 	%fd45, %fd44, %fd34, 0d0000000000000000;
	fma.rn.f64 	%fd46, %fd45, %fd1, %fd1;
$L__BB1_3:
	cvta.to.global.u64 	%rd6, %rd1;
	add.s64 	%rd8, %rd6, %rd4;
	st.global.f64 	[%rd8], %fd46;
	ret;

}
	// .globl	_Z8dsigmoidPdPKd
.visible .entry _Z8dsigmoidPdPKd(
	.param .u64 .ptr .align 1 _Z8dsigmoidPdPKd_param_0,
	.param .u64 .ptr .align 1 _Z8dsigmoidPdPKd_param_1
)
{
	.reg .pred 	%p<14>;
	.reg .b32 	%r<20>;
	.reg .b64 	%rd<9>;
	.reg .b64 	%fd<21>;

	ld.param.u64 	%rd1, [_Z8dsigmoidPdPKd_param_0];
	ld.param.u64 	%rd2, [_Z8dsigmoidPdPKd_param_1];
	cvta.to.global.u64 	%rd3, %rd2;
	mov.u32 	%r1, %tid.x;
	mul.wide.u32 	%rd4, %r1, 8;
	add.s64 	%rd5, %rd3, %rd4;
	ld.global.f64 	%fd1, [%rd5];
	{
	.reg .b32 %temp; 
	mov.b64 	{%temp, %r2}, %fd1;
	}
	mov.f64 	%fd9, 0d4000000000000000;
	{
	.reg .b32 %temp; 
	mov.b64 	{%temp, %r5}, %fd9;
	}
	and.b32  	%r4, %r5, 2146435072;
	setp.eq.s32 	%p1, %r4, 1062207488;
	abs.f64 	%fd2, %fd1;
	{ // callseq 0, 0
	.param .b64 param0;
	st.param.f64 	[param0], %fd2;
	.param .b64 retval0;
	call.uni (retval0), 
	__internal_accurate_pow, 
	(
	param0
	);
	ld.param.f64 	%fd10, [retval0];
	} // callseq 0
	setp.lt.s32 	%p2, %r2, 0;
	neg.f64 	%fd12, %fd10;
	selp.f64 	%fd13, %fd12, %fd10, %p1;
	selp.f64 	%fd20, %fd13, %fd10, %p2;
	setp.neu.f64 	%p3, %fd1, 0d0000000000000000;
	@%p3 bra 	$L__BB2_2;
	setp.eq.s32 	%p4, %r4, 1062207488;
	selp.b32 	%r6, %r2, 0, %p4;
	setp.lt.s32 	%p5, %r5, 0;
	or.b32  	%r7, %r6, 2146435072;
	selp.b32 	%r8, %r7, %r6, %p5;
	mov.b32 	%r9, 0;
	mov.b64 	%fd20, {%r9, %r8};
$L__BB2_2:
	add.f64 	%fd14, %fd1, 0d4000000000000000;
	{
	.reg .b32 %temp; 
	mov.b64 	{%temp, %r10}, %fd14;
	}
	and.b32  	%r11, %r10, 2146435072;
	setp.ne.s32 	%p6, %r11, 2146435072;
	@%p6 bra 	$L__BB2_7;
	setp.num.f64 	%p7, %fd1, %fd1;
	@%p7 bra 	$L__BB2_5;
	mov.f64 	%fd15, 0d4000000000000000;
	add.rn.f64 	%fd20, %fd1, %fd15;
	bra.uni 	$L__BB2_7;
$L__BB2_5:
	setp.neu.f64 	%p8, %fd2, 0d7FF0000000000000;
	@%p8 bra 	$L__BB2_7;
	setp.lt.s32 	%p9, %r2, 0;
	setp.eq.s32 	%p10, %r4, 1062207488;
	setp.lt.s32 	%p11, %r5, 0;
	selp.b32 	%r13, 0, 2146435072, %p11;
	and.b32  	%r14, %r5, 2147483647;
	setp.ne.s32 	%p12, %r14, 1071644672;
	or.b32  	%r15, %r13, -2147483648;
	selp.b32 	%r16, %r15, %r13, %p12;
	selp.b32 	%r17, %r16, %r13, %p10;
	selp.b32 	%r18, %r17, %r13, %p9;
	mov.b32 	%r19, 0;
	mov.b64 	%fd20, {%r19, %r18};
$L__BB2_7:
	cvta.to.global.u64 	%rd6, %rd1;
	setp.eq.f64 	%p13, %fd1, 0d3FF0000000000000;
	mov.f64 	%fd16, 0d3FF0000000000000;
	sub.f64 	%fd17, %fd16, %fd20;
	selp.f64 	%fd18, 0d0000000000000000, %fd17, %p13;
	add.s64 	%rd8, %rd6, %rd4;
	st.global.f64 	[%rd8], %fd18;
	ret;

}
.func  (.param .b64 func_retval0) __internal_accurate_pow(
	.param .b64 __internal_accurate_pow_param_0
)
{
	.reg .pred 	%p<8>;
	.reg .b32 	%r<49>;
	.reg .b32 	%f<3>;
	.reg .b64 	%fd<109>;

	ld.param.f64 	%fd10, [__internal_accurate_pow_param_0];
	{
	.reg .b32 %temp; 
	mov.b64 	{%temp, %r46}, %fd10;
	}
	{
	.reg .b32 %temp; 
	mov.b64 	{%r45, %temp}, %fd10;
	}
	shr.u32 	%r47, %r46, 20;
	setp.gt.u32 	%p1, %r46, 1048575;
	@%p1 bra 	$L__BB3_2;
	mul.f64 	%fd11, %fd10, 0d4350000000000000;
	{
	.reg .b32 %temp; 
	mov.b64 	{%temp, %r46}, %fd11;
	}
	{
	.reg .b32 %temp; 
	mov.b64 	{%r45, %temp}, %fd11;
	}
	shr.u32 	%r16, %r46, 20;
	add.s32 	%r47, %r16, -54;
$L__BB3_2:
	add.s32 	%r48, %r47, -1023;
	and.b32  	%r17, %r46, -2146435073;
	or.b32  	%r18, %r17, 1072693248;
	mov.b64 	%fd107, {%r45, %r18};
	setp.lt.u32 	%p2, %r18, 1073127583;
	@%p2 bra 	$L__BB3_4;
	{
	.reg .b32 %temp; 
	mov.b64 	{%r19, %temp}, %fd107;
	}
	{
	.reg .b32 %temp; 
	mov.b64 	{%temp, %r20}, %fd107;
	}
	add.s32 	%r21, %r20, -1048576;
	mov.b64 	%fd107, {%r19, %r21};
	add.s32 	%r48, %r47, -1022;
$L__BB3_4:
	add.f64 	%fd12, %fd107, 0dBFF0000000000000;
	add.f64 	%fd13, %fd107, 0d3FF0000000000000;
	rcp.approx.ftz.f64 	%fd14, %fd13;
	neg.f64 	%fd15, %fd13;
	fma.rn.f64 	%fd16, %fd15, %fd14, 0d3FF0000000000000;
	fma.rn.f64 	%fd17, %fd16, %fd16, %fd16;
	fma.rn.f64 	%fd18, %fd17, %fd14, %fd14;
	mul.f64 	%fd19, %fd12, %fd18;
	fma.rn.f64 	%fd20, %fd12, %fd18, %fd19;
	mul.f64 	%fd21, %fd20, %fd20;
	fma.rn.f64 	%fd22, %fd21, 0d3EB0F5FF7D2CAFE2, 0d3ED0F5D241AD3B5A;
	fma.rn.f64 	%fd23, %fd22, %fd21, 0d3EF3B20A75488A3F;
	fma.rn.f64 	%fd24, %fd23, %fd21, 0d3F1745CDE4FAECD5;
	fma.rn.f64 	%fd25, %fd24, %fd21, 0d3F3C71C7258A578B;
	fma.rn.f64 	%fd26, %fd25, %fd21, 0d3F6249249242B910;
	fma.rn.f64 	%fd27, %fd26, %fd21, 0d3F89999999999DFB;
	sub.f64 	%fd28, %fd12, %fd20;
	add.f64 	%fd29, %fd28, %fd28;
	neg.f64 	%fd30, %fd20;
	fma.rn.f64 	%fd31, %fd30, %fd12, %fd29;
	mul.f64 	%fd32, %fd18, %fd31;
	fma.rn.f64 	%fd33, %fd21, %fd27, 0d3FB5555555555555;
	mov.f64 	%fd34, 0d3FB5555555555555;
	sub.f64 	%fd35, %fd34, %fd33;
	fma.rn.f64 	%fd36, %fd21, %fd27, %fd35;
	add.f64 	%fd37, %fd36, 0dBC46A4CB00B9E7B0;
	add.f64 	%fd38, %fd33, %fd37;
	sub.f64 	%fd39, %fd33, %fd38;
	add.f64 	%fd40, %fd37, %fd39;
	mul.rn.f64 	%fd41, %fd20, %fd20;
	neg.f64 	%fd42, %fd41;
	fma.rn.f64 	%fd43, %fd20, %fd20, %fd42;
	{
	.reg .b32 %temp; 
	mov.b64 	{%r22, %temp}, %fd32;
	}
	{
	.reg .b32 %temp; 
	mov.b64 	{%temp, %r23}, %fd32;
	}
	add.s32 	%r24, %r23, 1048576;
	mov.b64 	%fd44, {%r22, %r24};
	fma.rn.f64 	%fd45, %fd20, %fd44, %fd43;
	mul.rn.f64 	%fd46, %fd41, %fd20;
	neg.f64 	%fd47, %fd46;
	fma.rn.f64 	%fd48, %fd41, %fd20, %fd47;
	fma.rn.f64 	%fd49, %fd41, %fd32, %fd48;
	fma.rn.f64 	%fd50, %fd45, %fd20, %fd49;
	mul.rn.f64 	%fd51, %fd38, %fd46;
	neg.f64 	%fd52, %fd51;
	fma.rn.f64 	%fd53, %fd38, %fd46, %fd52;
	fma.rn.f64 	%fd54, %fd38, %fd50, %fd53;
	fma.rn.f64 	%fd55, %fd40, %fd46, %fd54;
	add.f64 	%fd56, %fd51, %fd55;
	sub.f64 	%fd57, %fd51, %fd56;
	add.f64 	%fd58, %fd55, %fd57;
	add.f64 	%fd59, %fd20, %fd56;
	sub.f64 	%fd60, %fd20, %fd59;
	add.f64 	%fd61, %fd56, %fd60;
	add.f64 	%fd62, %fd58, %fd61;
	add.f64 	%fd63, %fd32, %fd62;
	add.f64 	%fd64, %fd59, %fd63;
	sub.f64 	%fd65, %fd59, %fd64;
	add.f64 	%fd66, %fd63, %fd65;
	xor.b32  	%r25, %r48, -2147483648;
	mov.b32 	%r26, 1127219200;
	mov.b64 	%fd67, {%r25, %r26};
	mov.b32 	%r27, -2147483648;
	mov.b64 	%fd68, {%r27, %r26};
	sub.f64 	%fd69, %fd67, %fd68;
	fma.rn.f64 	%fd70, %fd69, 0d3FE62E42FEFA39EF, %fd64;
	fma.rn.f64 	%fd71, %fd69, 0dBFE62E42FEFA39EF, %fd70;
	sub.f64 	%fd72, %fd71, %fd64;
	sub.f64 	%fd73, %fd66, %fd72;
	fma.rn.f64 	%fd74, %fd69, 0d3C7ABC9E3B39803F, %fd73;
	add.f64 	%fd75, %fd70, %fd74;
	sub.f64 	%fd76, %fd70, %fd75;
	add.f64 	%fd77, %fd74, %fd76;
	mov.f64 	%fd78, 0d4000000000000000;
	{
	.reg .b32 %temp; 
	mov.b64 	{%temp, %r28}, %fd78;
	}
	{
	.reg .b32 %temp; 
	mov.b64 	{%r29, %temp}, %fd78;
	}
	shl.b32 	%r30, %r28, 1;
	setp.gt.u32 	%p3, %r30, -33554433;
	and.b32  	%r31, %r28, -15728641;
	selp.b32 	%r32, %r31, %r28, %p3;
	mov.b64 	%fd79, {%r29, %r32};
	mul.rn.f64 	%fd80, %fd75, %fd79;
	neg.f64 	%fd81, %fd80;
	fma.rn.f64 	%fd82, %fd75, %fd79, %fd81;
	fma.rn.f64 	%fd83, %fd77, %fd79, %fd82;
	add.f64 	%fd4, %fd80, %fd83;
	sub.f64 	%fd84, %fd80, %fd4;
	add.f64 	%fd5, %fd83, %fd84;
	fma.rn.f64 	%fd85, %fd4, 0d3FF71547652B82FE, 0d4338000000000000;
	{
	.reg .b32 %temp; 
	mov.b64 	{%r13, %temp}, %fd85;
	}
	mov.f64 	%fd86, 0dC338000000000000;
	add.rn.f64 	%fd87, %fd85, %fd86;
	fma.rn.f64 	%fd88, %fd87, 0dBFE62E42FEFA39EF, %fd4;
	fma.rn.f64 	%fd89, %fd87, 0dBC7ABC9E3B39803F, %fd88;
	fma.rn.f64 	%fd90, %fd89, 0d3E5ADE1569CE2BDF, 0d3E928AF3FCA213EA;
	fma.rn.f64 	%fd91, %fd90, %fd89, 0d3EC71DEE62401315;
	fma.rn.f64 	%fd92, %fd91, %fd89, 0d3EFA01997C89EB71;
	fma.rn.f64 	%fd93, %fd92, %fd89, 0d3F2A01A014761F65;
	fma.rn.f64 	%fd94, %fd93, %fd89, 0d3F56C16C1852B7AF;
	fma.rn.f64 	%fd95, %fd94, %fd89, 0d3F81111111122322;
	fma.rn.f64 	%fd96, %fd95, %fd89, 0d3FA55555555502A1;
	fma.rn.f64 	%fd97, %fd96, %fd89, 0d3FC5555555555511;
	fma.rn.f64 	%fd98, %fd97, %fd89, 0d3FE000000000000B;
	fma.rn.f64 	%fd99, %fd98, %fd89, 0d3FF0000000000000;
	fma.rn.f64 	%fd100, %fd99, %fd89, 0d3FF0000000000000;
	{
	.reg .b32 %temp; 
	mov.b64 	{%r14, %temp}, %fd100;
	}
	{
	.reg .b32 %temp; 
	mov.b64 	{%temp, %r15}, %fd100;
	}
	shl.b32 	%r33, %r13, 20;
	add.s32 	%r34, %r33, %r15;
	mov.b64 	%fd108, {%r14, %r34};
	{
	.reg .b32 %temp; 
	mov.b64 	{%temp, %r35}, %fd4;
	}
	mov.b32 	%f2, %r35;
	abs.f32 	%f1, %f2;
	setp.lt.f32 	%p4, %f1, 0f4086232B;
	@%p4 bra 	$L__BB3_7;
	setp.lt.f64 	%p5, %fd4, 0d0000000000000000;
	add.f64 	%fd101, %fd4, 0d7FF0000000000000;
	selp.f64 	%fd108, 0d0000000000000000, %fd101, %p5;
	setp.geu.f32 	%p6, %f1, 0f40874800;
	@%p6 bra 	$L__BB3_7;
	shr.u32 	%r36, %r13, 31;
	add.s32 	%r37, %r13, %r36;
	shr.s32 	%r38, %r37, 1;
	shl.b32 	%r39, %r38, 20;
	add.s32 	%r40, %r15, %r39;
	mov.b64 	%fd102, {%r14, %r40};
	sub.s32 	%r41, %r13, %r38;
	shl.b32 	%r42, %r41, 20;
	add.s32 	%r43, %r42, 1072693248;
	mov.b32 	%r44, 0;
	mov.b64 	%fd103, {%r44, %r43};
	mul.f64 	%fd108, %fd103, %fd102;
$L__BB3_7:
	abs.f64 	%fd104, %fd108;
	setp.eq.f64 	%p7, %fd104, 0d7FF0000000000000;
	fma.rn.f64 	%fd105, %fd108, %fd5, %fd108;
	selp.f64 	%fd106, %fd108, %fd105, %p7;
	st.param.f64 	[func_retval0], %fd106;
	ret;

}


// ===== COMPILED SASS (sm_100) =====

	.target	sm_100

	.elftype	@"ET_EXEC"


//--------------------- .note.nv.tkinfo           --------------------------
	.section	.note.nv.tkinfo,"",@"SHT_NOTE"
	.sectionflags	@"SHF_NOTE_NV_TKINFO"
	.tkinfo
        /*0018*/ 	.word	0x00000002
        /*0030*/ 	.string	""
        /*0030*/ 	.string	"ptxas"
        /*0030*/ 	.string	"Cuda compilation tools, release 13.0, V13.0.88"
        /*0030*/ 	.string	"Build cuda_13.0.r13.0/compiler.36424714_0"
        /*0030*/ 	.string	"-arch sm_100 -m 64 "



//--------------------- .note.nv.cuinfo           --------------------------
	.section	.note.nv.cuinfo,"",@"SHT_NOTE"
	.sectionflags	@"SHF_NOTE_NV_CUINFO"
        /*0018*/ 	.short	0x0002
        /*001a*/ 	.short	0x0064
        /*001c*/ 	.short	0x0082
	.zero		2


//--------------------- .nv.info                  --------------------------
	.section	.nv.info,"",@"SHT_CUDA_INFO"
	.align	4


	//----- nvinfo : EIATTR_REGCOUNT
	.align		4
        /*0000*/ 	.byte	0x04, 0x2f
        /*0002*/ 	.short	(.L_1 - .L_0)
	.align		4
.L_0:
        /*0004*/ 	.word	index@(_Z3mulPdPKdS1_)
        /*0008*/ 	.word	0x0000000e


	//----- nvinfo : EIATTR_FRAME_SIZE
	.align		4
.L_1:
        /*000c*/ 	.byte	0x04, 0x11
        /*000e*/ 	.short	(.L_3 - .L_2)
	.align		4
.L_2:
        /*0010*/ 	.word	index@(_Z3mulPdPKdS1_)
        /*0014*/ 	.word	0x00000000


	//----- nvinfo : EIATTR_REGCOUNT
	.align		4
.L_3:
        /*0018*/ 	.byte	0x04, 0x2f
        /*001a*/ 	.short	(.L_5 - .L_4)
	.align		4
.L_4:
        /*001c*/ 	.word	index@(_Z7sigmoidPdPKd)
        /*0020*/ 	.word	0x00000010


	//----- nvinfo : EIATTR_FRAME_SIZE
	.align		4
.L_5:
        /*0024*/ 	.byte	0x04, 0x11
        /*0026*/ 	.short	(.L_7 - .L_6)
	.align		4
.L_6:
        /*0028*/ 	.word	index@(_Z7sigmoidPdPKd)
        /*002c*/ 	.word	0x00000000


	//----- nvinfo : EIATTR_REGCOUNT
	.align		4
.L_7:
        /*0030*/ 	.byte	0x04, 0x2f
        /*0032*/ 	.short	(.L_9 - .L_8)
	.align		4
.L_8:
        /*0034*/ 	.word	index@(_Z8dsigmoidPdPKd)
        /*0038*/ 	.word	0x0000001e


	//----- nvinfo : EIATTR_FRAME_SIZE
	.align		4
.L_9:
        /*003c*/ 	.byte	0x04, 0x11
        /*003e*/ 	.short	(.L_11 - .L_10)
	.align		4
.L_10:
        /*0040*/ 	.word	index@($_Z8dsigmoidPdPKd$__internal_accurate_pow)
        /*0044*/ 	.word	0x00000000


	//----- nvinfo : EIATTR_FRAME_SIZE
	.align		4
.L_11:
        /*0048*/ 	.byte	0x04, 0x11
        /*004a*/ 	.short	(.L_13 - .L_12)
	.align		4
.L_12:
        /*004c*/ 	.word	index@(_Z8dsigmoidPdPKd)
        /*0050*/ 	.word	0x00000000


	//----- nvinfo : EIATTR_MIN_STACK_SIZE
	.align		4
.L_13:
        /*0054*/ 	.byte	0x04, 0x12
        /*0056*/ 	.short	(.L_15 - .L_14)
	.align		4
.L_14:
        /*0058*/ 	.word	index@(_Z8dsigmoidPdPKd)
        /*005c*/ 	.word	0x00000000


	//----- nvinfo : EIATTR_MIN_STACK_SIZE
	.align		4
.L_15:
        /*0060*/ 	.byte	0x04, 0x12
        /*0062*/ 	.short	(.L_17 - .L_16)
	.align		4
.L_16:
        /*0064*/ 	.word	index@(_Z7sigmoidPdPKd)
        /*0068*/ 	.word	0x00000000


	//----- nvinfo : EIATTR_MIN_STACK_SIZE
	.align		4
.L_17:
        /*006c*/ 	.byte	0x04, 0x12
        /*006e*/ 	.short	(.L_19 - .L_18)
	.align		4
.L_18:
        /*0070*/ 	.word	index@(_Z3mulPdPKdS1_)
        /*0074*/ 	.word	0x00000000
.L_19:


//--------------------- .nv.compat                --------------------------
	.section	.nv.compat,"",@"SHT_CUDA_COMPAT_INFO"
	.align	4
        /*0000*/ 	.byte	0x02, 0x09, 0x00, 0x00, 0x02, 0x02, 0x01, 0x00, 0x02, 0x05, 0x05, 0x00, 0x03, 0x07, 0x01, 0x01
        /*0010*/ 	.byte	0x02, 0x03, 0x00, 0x00, 0x02, 0x06, 0x01, 0x00, 0x04, 0x0b, 0x08, 0x00, 0x01, 0x00, 0x00, 0x00
        /*0020*/ 	.byte	0x00, 0x00, 0x00, 0x00


//--------------------- .nv.info._Z8dsigmoidPdPKd --------------------------
	.section	.nv.info._Z8dsigmoidPdPKd,"",@"SHT_CUDA_INFO"
	.sectionflags	@""
	.align	4


	//----- nvinfo : EIATTR_CUDA_API_VERSION
	.align		4
        /*0000*/ 	.byte	0x04, 0x37
        /*0002*/ 	.short	(.L_21 - .L_20)
.L_20:
        /*0004*/ 	.word	0x00000082


	//----- nvinfo : EIATTR_KPARAM_INFO
	.align		4
.L_21:
        /*0008*/ 	.byte	0x04, 0x17
        /*000a*/ 	.short	(.L_23 - .L_22)
.L_22:
        /*000c*/ 	.word	0x00000000
        /*0010*/ 	.short	0x0001
        /*0012*/ 	.short	0x0008
        /*0014*/ 	.byte	0x00, 0xf5, 0x21, 0x00


	//----- nvinfo : EIATTR_KPARAM_INFO
	.align		4
.L_23:
        /*0018*/ 	.byte	0x04, 0x17
        /*001a*/ 	.short	(.L_25 - .L_24)
.L_24:
        /*001c*/ 	.word	0x00000000
        /*0020*/ 	.short	0x0000
        /*0022*/ 	.short	0x0000
        /*0024*/ 	.byte	0x00, 0xf5, 0x21, 0x00


	//----- nvinfo : EIATTR_SPARSE_MMA_MASK
	.align		4
.L_25:
        /*0028*/ 	.byte	0x03, 0x50
        /*002a*/ 	.short	0x0000


	//----- nvinfo : EIATTR_MAXREG_COUNT
	.align		4
        /*002c*/ 	.byte	0x03, 0x1b
        /*002e*/ 	.short	0x00ff


	//----- nvinfo : EIATTR_MERCURY_ISA_VERSION
	.align		4
        /*0030*/ 	.byte	0x03, 0x5f
        /*0032*/ 	.short	0x0101


	//----- nvinfo : EIATTR_VRC_CTA_INIT_COUNT
	.align		4
        /*0034*/ 	.byte	0x02, 0x4a
	.zero		1
	.zero		1


	//----- nvinfo : EIATTR_EXIT_INSTR_OFFSETS
	.align		4
        /*0038*/ 	.byte	0x04, 0x1c
        /*003a*/ 	.short	(.L_27 - .L_26)


	//   ....[0]....
.L_26:
        /*003c*/ 	.word	0x00000210


	//----- nvinfo : EIATTR_CRS_STACK_SIZE
	.align		4
.L_27:
        /*0040*/ 	.byte	0x04, 0x1e
        /*0042*/ 	.short	(.L_29 - .L_28)
.L_28:
        /*0044*/ 	.word	0x00000000


	//----- nvinfo : EIATTR_CBANK_PARAM_SIZE
	.align		4
.L_29:
        /*0048*/ 	.byte	0x03, 0x19
        /*004a*/ 	.short	0x0010


	//----- nvinfo : EIATTR_PARAM_CBANK
	.align		4
        /*004c*/ 	.byte	0x04, 0x0a
        /*004e*/ 	.short	(.L_31 - .L_30)
	.align		4
.L_30:
        /*0050*/ 	.word	index@(.nv.constant0._Z8dsigmoidPdPKd)
        /*0054*/ 	.short	0x0380
        /*0056*/ 	.short	0x0010


	//----- nvinfo : EIATTR_SW_WAR
	.align		4
.L_31:
        /*0058*/ 	.byte	0x04, 0x36
        /*005a*/ 	.short	(.L_33 - .L_32)
.L_32:
        /*005c*/ 	.word	0x00000008
.L_33:


//--------------------- .nv.info._Z7sigmoidPdPKd  --------------------------
	.section	.nv.info._Z7sigmoidPdPKd,"",@"SHT_CUDA_INFO"
	.sectionflags	@""
	.align	4


	//----- nvinfo : EIATTR_CUDA_API_VERSION
	.align		4
        /*0000*/ 	.byte	0x04, 0x37
        /*0002*/ 	.short	(.L_35 - .L_34)
.L_34:
        /*0004*/ 	.word	0x00000082


	//----- nvinfo : EIATTR_KPARAM_INFO
	.align		4
.L_35:
        /*0008*/ 	.byte	0x04, 0x17
        /*000a*/ 	.short	(.L_37 - .L_36)
.L_36:
        /*000c*/ 	.word	0x00000000
        /*0010*/ 	.short	0x0001
        /*0012*/ 	.short	0x0008
        /*0014*/ 	.byte	0x00, 0xf5, 0x21, 0x00


	//----- nvinfo : EIATTR_KPARAM_INFO
	.align		4
.L_37:
        /*0018*/ 	.byte	0x04, 0x17
        /*001a*/ 	.short	(.L_39 - .L_38)
.L_38:
        /*001c*/ 	.word	0x00000000
        /*0020*/ 	.short	0x0000
        /*0022*/ 	.short	0x0000
        /*0024*/ 	.byte	0x00, 0xf5, 0x21, 0x00


	//----- nvinfo : EIATTR_SPARSE_MMA_MASK
	.align		4
.L_39:
        /*0028*/ 	.byte	0x03, 0x50
        /*002a*/ 	.short	0x0000


	//----- nvinfo : EIATTR_MAXREG_COUNT
	.align		4
        /*002c*/ 	.byte	0x03, 0x1b
        /*002e*/ 	.short	0x00ff


	//----- nvinfo : EIATTR_MERCURY_ISA_VERSION
	.align		4
        /*0030*/ 	.byte	0x03, 0x5f
        /*0032*/ 	.short	0x0101


	//----- nvinfo : EIATTR_VRC_CTA_INIT_COUNT
	.align		4
        /*0034*/ 	.byte	0x02, 0x4a
	.zero		1
	.zero		1


	//----- nvinfo : EIATTR_EXIT_INSTR_OFFSETS
	.align		4
        /*0038*/ 	.byte	0x04, 0x1c
        /*003a*/ 	.short	(.L_41 - .L_40)


	//   ....[0]....
.L_40:
        /*003c*/ 	.word	0x000006d0


	//----- nvinfo : EIATTR_CRS_STACK_SIZE
	.align		4
.L_41:
        /*0040*/ 	.byte	0x04, 0x1e
        /*0042*/ 	.short	(.L_43 - .L_42)
.L_42:
        /*0044*/ 	.word	0x00000000


	//----- nvinfo : EIATTR_CBANK_PARAM_SIZE
	.align		4
.L_43:
        /*0048*/ 	.byte	0x03, 0x19
        /*004a*/ 	.short	0x0010


	//----- nvinfo : EIATTR_PARAM_CBANK
	.align		4
        /*004c*/ 	.byte	0x04, 0x0a
        /*004e*/ 	.short	(.L_45 - .L_44)
	.align		4
.L_44:
        /*0050*/ 	.word	index@(.nv.constant0._Z7sigmoidPdPKd)
        /*0054*/ 	.short	0x0380
        /*0056*/ 	.short	0x0010


	//----- nvinfo : EIATTR_SW_WAR
	.align		4
.L_45:
        /*0058*/ 	.byte	0x04, 0x36
        /*005a*/ 	.short	(.L_47 - .L_46)
.L_46:
        /*005c*/ 	.word	0x00000008
.L_47:


//--------------------- .nv.info._Z3mulPdPKdS1_   --------------------------
	.section	.nv.info._Z3mulPdPKdS1_,"",@"SHT_CUDA_INFO"
	.sectionflags	@""
	.align	4


	//----- nvinfo : EIATTR_CUDA_API_VERSION
	.align		4
        /*0000*/ 	.byte	0x04, 0x37
        /*0002*/ 	.short	(.L_49 - .L_48)
.L_48:
        /*0004*/ 	.word	0x00000082


	//----- nvinfo : EIATTR_KPARAM_INFO
	.align		4
.L_49:
        /*0008*/ 	.byte	0x04, 0x17
        /*000a*/ 	.short	(.L_51 - .L_50)
.L_50:
        /*000c*/ 	.word	0x00000000
        /*0010*/ 	.short	0x0002
        /*0012*/ 	.short	0x0010
        /*0014*/ 	.byte	0x00, 0xf5, 0x21, 0x00


	//----- nvinfo : EIATTR_KPARAM_INFO
	.align		4
.L_51:
        /*0018*/ 	.byte	0x04, 0x17
        /*001a*/ 	.short	(.L_53 - .L_52)
.L_52:
        /*001c*/ 	.word	0x00000000
        /*0020*/ 	.short	0x0001
        /*0022*/ 	.short	0x0008
        /*0024*/ 	.byte	0x00, 0xf5, 0x21, 0x00


	//----- nvinfo : EIATTR_KPARAM_INFO
	.align		4
.L_53:
        /*0028*/ 	.byte	0x04, 0x17
        /*002a*/ 	.short	(.L_55 - .L_54)
.L_54:
        /*002c*/ 	.word	0x00000000
        /*0030*/ 	.short	0x0000
        /*0032*/ 	.short	0x0000
        /*0034*/ 	.byte	0x00, 0xf5, 0x21, 0x00


	//----- nvinfo : EIATTR_SPARSE_MMA_MASK
	.align		4
.L_55:
        /*0038*/ 	.byte	0x03, 0x50
        /*003a*/ 	.short	0x0000


	//----- nvinfo : EIATTR_MAXREG_COUNT
	.align		4
        /*003c*/ 	.byte	0x03, 0x1b
        /*003e*/ 	.short	0x00ff


	//----- nvinfo : EIATTR_MERCURY_ISA_VERSION
	.align		4
        /*0040*/ 	.byte	0x03, 0x5f
        /*0042*/ 	.short	0x0101


	//----- nvinfo : EIATTR_VRC_CTA_INIT_COUNT
	.align		4
        /*0044*/ 	.byte	0x02, 0x4a
	.zero		1
	.zero		1


	//----- nvinfo : EIATTR_EXIT_INSTR_OFFSETS
	.align		4
        /*0048*/ 	.byte	0x04, 0x1c
        /*004a*/ 	.short	(.L_57 - .L_56)


	//   ....[0]....
.L_56:
        /*004c*/ 	.word	0x000000d0


	//----- nvinfo : EIATTR_CBANK_PARAM_SIZE
	.align		4
.L_57:
        /*0050*/ 	.byte	0x03, 0x19
        /*0052*/ 	.short	0x0018


	//----- nvinfo : EIATTR_PARAM_CBANK
	.align		4
        /*0054*/ 	.byte	0x04, 0x0a
        /*0056*/ 	.short	(.L_59 - .L_58)
	.align		4
.L_58:
        /*0058*/ 	.word	index@(.nv.constant0._Z3mulPdPKdS1_)
        /*005c*/ 	.short	0x0380
        /*005e*/ 	.short	0x0018


	//----- nvinfo : EIATTR_SW_WAR
	.align		4
.L_59:
        /*0060*/ 	.byte	0x04, 0x36
        /*0062*/ 	.short	(.L_61 - .L_60)
.L_60:
        /*0064*/ 	.word	0x00000008
.L_61:


//--------------------- .nv.callgraph             --------------------------
	.section	.nv.callgraph,"",@"SHT_CUDA_CALLGRAPH"
	.align	4
	.sectionentsize	8
	.align		4
        /*0000*/ 	.word	0x00000000
	.align		4
        /*0004*/ 	.word	0xffffffff
	.align		4
        /*0008*/ 	.word	0x00000000
	.align		4
        /*000c*/ 	.word	0xfffffffe
	.align		4
        /*0010*/ 	.word	0x00000000
	.align		4
        /*0014*/ 	.word	0xfffffffd
	.align		4
        /*0018*/ 	.word	0x00000000
	.align		4
        /*001c*/ 	.word	0xfffffffc


//--------------------- .text._Z8dsigmoidPdPKd    --------------------------
	.section	.text._Z8dsigmoidPdPKd,"ax",@progbits
	.align	128
        .global         _Z8dsigmoidPdPKd
        .type           _Z8dsigmoidPdPKd,@function
        .size           _Z8dsigmoidPdPKd,(.L_x_10 - _Z8dsigmoidPdPKd)
        .other          _Z8dsigmoidPdPKd,@"STO_CUDA_ENTRY STV_DEFAULT"
_Z8dsigmoidPdPKd:
.text._Z8dsigmoidPdPKd:
[----:B------:R-:W-:Y:S01]  /*0000*/  LDC R1, c[0x0][0x37c] ;  /* 0x0000df00ff017b82 */ /* 0x000fe20000000800 */
[----:B------:R-:W0:Y:S07]  /*0010*/  S2R R10, SR_TID.X ;  /* 0x00000000000a7919 */ /* 0x000e2e0000002100 */
[----:B------:R-:W0:Y:S01]  /*0020*/  LDC.64 R2, c[0x0][0x388] ;  /* 0x0000e200ff027b82 */ /* 0x000e220000000a00 */
[----:B------:R-:W1:Y:S01]  /*0030*/  LDCU.64 UR4, c[0x0][0x358] ;  /* 0x00006b00ff0477ac */ /* 0x000e620008000a00 */
[----:B0-----:R-:W-:-:S06]  /*0040*/  IMAD.WIDE.U32 R2, R10, 0x8, R2 ;  /* 0x000000080a027825 */ /* 0x001fcc00078e0002 */
[----:B-1----:R-:W5:Y:S01]  /*0050*/  LDG.E.64 R2, desc[UR4][R2.64] ;  /* 0x0000000402027981 */ /* 0x002f62000c1e1b00 */
[----:B------:R-:W-:Y:S01]  /*0060*/  BSSY.RECONVERGENT B0, `(.L_x_0) ;  /* 0x0000003000007945 */ /* 0x000fe20003800200 */
[----:B------:R-:W-:-:S07]  /*0070*/  MOV R0, 0x90 ;  /* 0x0000009000007802 */ /* 0x000fce0000000f00 */
[----:B-----5:R-:W-:Y:S05]  /*0080*/  CALL.REL.NOINC `($_Z8dsigmoidPdPKd$__internal_accurate_pow) ;  /* 0x0000000000647944 */ /* 0x020fea0003c00000 */
[----:B------:R-:W-:Y:S05]  /*0090*/  BSYNC.RECONVERGENT B0 ;  /* 0x0000000000007941 */ /* 0x000fea0003800200 */
.L_x_0:
[C---:B------:R-:W-:Y:S01]  /*00a0*/  DADD R4, R2.reuse, 2 ;  /* 0x4000000002047429 */ /* 0x040fe20000000000 */
[----:B------:R-:W0:Y:S01]  /*00b0*/  LDC.64 R6, c[0x0][0x380] ;  /* 0x0000e000ff067b82 */ /* 0x000e220000000a00 */
[----:B------:R-:W-:Y:S01]  /*00c0*/  DSETP.NEU.AND P0, PT, R2, RZ, PT ;  /* 0x000000ff0200722a */ /* 0x000fe20003f0d000 */
[----:B------:R-:W-:Y:S07]  /*00d0*/  BSSY.RECONVERGENT B0, `(.L_x_1) ;  /* 0x000000d000007945 */ /* 0x000fee0003800200 */
[----:B------:R-:W-:Y:S01]  /*00e0*/  LOP3.LUT R4, R5, 0x7ff00000, RZ, 0xc0, !PT ;  /* 0x7ff0000005047812 */ /* 0x000fe200078ec0ff */
[----:B------:R-:W-:-:S03]  /*00f0*/  IMAD.MOV.U32 R5, RZ, RZ, R9 ;  /* 0x000000ffff057224 */ /* 0x000fc600078e0009 */
[----:B------:R-:W-:Y:S01]  /*0100*/  ISETP.NE.AND P1, PT, R4, 0x7ff00000, PT ;  /* 0x7ff000000400780c */ /* 0x000fe20003f25270 */
[----:B------:R-:W-:Y:S01]  /*0110*/  IMAD.MOV.U32 R4, RZ, RZ, R8 ;  /* 0x000000ffff047224 */ /* 0x000fe200078e0008 */
[----:B------:R-:W-:-:S11]  /*0120*/  @!P0 CS2R R4, SRZ ;  /* 0x0000000000048805 */ /* 0x000fd6000001ff00 */
[----:B------:R-:W-:Y:S05]  /*0130*/  @P1 BRA `(.L_x_2) ;  /* 0x0000000000181947 */ /* 0x000fea0003800000 */
[----:B------:R-:W-:-:S14]  /*0140*/  DSETP.NAN.AND P0, PT, R2, R2, PT ;  /* 0x000000020200722a */ /* 0x000fdc0003f08000 */
[----:B------:R-:W-:Y:S01]  /*0150*/  @P0 DADD R4, R2, 2 ;  /* 0x4000000002040429 */ /* 0x000fe20000000000 */
[----:B------:R-:W-:Y:S10]  /*0160*/  @P0 BRA `(.L_x_2) ;  /* 0x00000000000c0947 */ /* 0x000ff40003800000 */
[----:B------:R-:W-:-:S14]  /*0170*/  DSETP.NEU.AND P0, PT, |R2|, +INF , PT ;  /* 0x7ff000000200742a */ /* 0x000fdc0003f0d200 */
[----:B------:R-:W-:Y:S02]  /*0180*/  @!P0 IMAD.MOV.U32 R4, RZ, RZ, 0x0 ;  /* 0x00000000ff048424 */ /* 0x000fe400078e00ff */
[----:B------:R-:W-:-:S07]  /*0190*/  @!P0 IMAD.MOV.U32 R5, RZ, RZ, 0x7ff00000 ;  /* 0x7ff00000ff058424 */ /* 0x000fce00078e00ff */
.L_x_2:
[----:B------:R-:W-:Y:S05]  /*01a0*/  BSYNC.RECONVERGENT B0 ;  /* 0x0000000000007941 */ /* 0x000fea0003800200 */
.L_x_1:
[----:B------:R-:W-:Y:S01]  /*01b0*/  DADD R4, -R4, 1 ;  /* 0x3ff0000004047429 */ /* 0x000fe20000000100 */
[----:B0-----:R-:W-:Y:S01]  /*01c0*/  IMAD.WIDE.U32 R10, R10, 0x8, R6 ;  /* 0x000000080a0a7825 */ /* 0x001fe200078e0006 */
[----:B------:R-:W-:-:S08]  /*01d0*/  DSETP.NEU.AND P0, PT, R2, 1, PT ;  /* 0x3ff000000200742a */ /* 0x000fd00003f0d000 */
[----:B------:R-:W-:Y:S02]  /*01e0*/  FSEL R2, R4, RZ, P0 ;  /* 0x000000ff04027208 */ /* 0x000fe40000000000 */
[----:B------:R-:W-:-:S05]  /*01f0*/  FSEL R3, R5, RZ, P0 ;  /* 0x000000ff05037208 */ /* 0x000fca0000000000 */
[----:B------:R-:W-:Y:S01]  /*0200*/  STG.E.64 desc[UR4][R10.64], R2 ;  /* 0x000000020a007986 */ /* 0x000fe2000c101b04 */
[----:B------:R-:W-:Y:S05]  /*0210*/  EXIT ;  /* 0x000000000000794d */ /* 0x000fea0003800000 */
        .type           $_Z8dsigmoidPdPKd$__internal_accurate_pow,@function
        .size           $_Z8dsigmoidPdPKd$__internal_accurate_pow,(.L_x_10 - $_Z8dsigmoidPdPKd$__internal_accurate_pow)
$_Z8dsigmoidPdPKd$__internal_accurate_pow:
[----:B------:R-:W-:Y:S01]  /*0220*/  DADD R4, -RZ, |R2| ;  /* 0x00000000ff047229 */ /* 0x000fe20000000502 */
[----:B------:R-:W-:Y:S01]  /*0230*/  IMAD.MOV.U32 R14, RZ, RZ, RZ ;  /* 0x000000ffff0e7224 */ /* 0x000fe200078e00ff */
[----:B------:R-:W-:Y:S01]  /*0240*/  UMOV UR6, 0x7d2cafe2 ;  /* 0x7d2cafe200067882 */ /* 0x000fe20000000000 */
[----:B------:R-:W-:Y:S01]  /*0250*/  IMAD.MOV.U32 R18, RZ, RZ, 0x41ad3b5a ;  /* 0x41ad3b5aff127424 */ /* 0x000fe200078e00ff */
[----:B------:R-:W-:Y:S01]  /*0260*/  UMOV UR7, 0x3eb0f5ff ;  /* 0x3eb0f5ff00077882 */ /* 0x000fe20000000000 */
[----:B------:R-:W-:Y:S01]  /*0270*/  IMAD.MOV.U32 R19, RZ, RZ, 0x3ed0f5d2 ;  /* 0x3ed0f5d2ff137424 */ /* 0x000fe200078e00ff */
[----:B------:R-:W-:Y:S01]  /*0280*/  UMOV UR8, 0x3b39803f ;  /* 0x3b39803f00087882 */ /* 0x000fe20000000000 */
[----:B------:R-:W-:-:S03]  /*0290*/  UMOV UR9, 0x3c7abc9e ;  /* 0x3c7abc9e00097882 */ /* 0x000fc60000000000 */
[----:B------:R-:W-:Y:S02]  /*02a0*/  ISETP.GT.U32.AND P0, PT, R5, 0xfffff, PT ;  /* 0x000fffff0500780c */ /* 0x000fe40003f04070 */
[----:B------:R-:W-:-:S11]  /*02b0*/  MOV R6, R5 ;  /* 0x0000000500067202 */ /* 0x000fd60000000f00 */
[----:B------:R-:W-:-:S10]  /*02c0*/  @!P0 DMUL R22, R4, 1.80143985094819840000e+16 ;  /* 0x4350000004168828 */ /* 0x000fd40000000000 */
[----:B------:R-:W-:Y:S02]  /*02d0*/  @!P0 IMAD.MOV.U32 R6, RZ, RZ, R23 ;  /* 0x000000ffff068224 */ /* 0x000fe400078e0017 */
[----:B------:R-:W-:-:S03]  /*02e0*/  @!P0 IMAD.MOV.U32 R4, RZ, RZ, R22 ;  /* 0x000000ffff048224 */ /* 0x000fc600078e0016 */
[----:B------:R-:W-:Y:S01]  /*02f0*/  LOP3.LUT R6, R6, 0x800fffff, RZ, 0xc0, !PT ;  /* 0x800fffff06067812 */ /* 0x000fe200078ec0ff */
[----:B------:R-:W-:Y:S01]  /*0300*/  IMAD.MOV.U32 R12, RZ, RZ, R4 ;  /* 0x000000ffff0c7224 */ /* 0x000fe200078e0004 */
[----:B------:R-:W-:Y:S02]  /*0310*/  SHF.R.U32.HI R4, RZ, 0x14, R5 ;  /* 0x00000014ff047819 */ /* 0x000fe40000011605 */
[----:B------:R-:W-:Y:S02]  /*0320*/  LOP3.LUT R13, R6, 0x3ff00000, RZ, 0xfc, !PT ;  /* 0x3ff00000060d7812 */ /* 0x000fe400078efcff */
[----:B------:R-:W-:Y:S02]  /*0330*/  @!P0 LEA.HI R4, R23, 0xffffffca, RZ, 0xc ;  /* 0xffffffca17048811 */ /* 0x000fe400078f60ff */
[----:B------:R-:W-:-:S03]  /*0340*/  ISETP.GE.U32.AND P1, PT, R13, 0x3ff6a09f, PT ;  /* 0x3ff6a09f0d00780c */ /* 0x000fc60003f26070 */
[----:B------:R-:W-:-:S10]  /*0350*/  VIADD R5, R4, 0xfffffc01 ;  /* 0xfffffc0104057836 */ /* 0x000fd40000000000 */
[----:B------:R-:W-:Y:S02]  /*0360*/  @P1 VIADD R7, R13, 0xfff00000 ;  /* 0xfff000000d071836 */ /* 0x000fe40000000000 */
[----:B------:R-:W-:-:S03]  /*0370*/  @P1 VIADD R5, R4, 0xfffffc02 ;  /* 0xfffffc0204051836 */ /* 0x000fc60000000000 */
[----:B------:R-:W-:Y:S02]  /*0380*/  @P1 MOV R13, R7 ;  /* 0x00000007000d1202 */ /* 0x000fe40000000f00 */
[----:B------:R-:W-:Y:S01]  /*0390*/  LOP3.LUT R4, R5, 0x80000000, RZ, 0x3c, !PT ;  /* 0x8000000005047812 */ /* 0x000fe200078e3cff */
[----:B------:R-:W-:-:S03]  /*03a0*/  IMAD.MOV.U32 R5, RZ, RZ, 0x43300000 ;  /* 0x43300000ff057424 */ /* 0x000fc600078e00ff */
[C---:B------:R-:W-:Y:S02]  /*03b0*/  DADD R8, R12.reuse, 1 ;  /* 0x3ff000000c087429 */ /* 0x040fe40000000000 */
[----:B------:R-:W-:-:S04]  /*03c0*/  DADD R12, R12, -1 ;  /* 0xbff000000c0c7429 */ /* 0x000fc80000000000 */
[----:B------:R-:W0:Y:S02]  /*03d0*/  MUFU.RCP64H R15, R9 ;  /* 0x00000009000f7308 */ /* 0x000e240000001800 */
[----:B0-----:R-:W-:-:S08]  /*03e0*/  DFMA R6, -R8, R14, 1 ;  /* 0x3ff000000806742b */ /* 0x001fd0000000010e */
[----:B------:R-:W-:-:S08]  /*03f0*/  DFMA R6, R6, R6, R6 ;  /* 0x000000060606722b */ /* 0x000fd00000000006 */
[----:B------:R-:W-:-:S08]  /*0400*/  DFMA R14, R14, R6, R14 ;  /* 0x000000060e0e722b */ /* 0x000fd0000000000e */
[----:B------:R-:W-:-:S08]  /*0410*/  DMUL R6, R12, R14 ;  /* 0x0000000e0c067228 */ /* 0x000fd00000000000 */
[----:B------:R-:W-:-:S08]  /*0420*/  DFMA R6, R12, R14, R6 ;  /* 0x0000000e0c06722b */ /* 0x000fd00000000006 */
[----:B------:R-:W-:Y:S02]  /*0430*/  DMUL R16, R6, R6 ;  /* 0x0000000606107228 */ /* 0x000fe40000000000 */
[----:B------:R-:W-:-:S06]  /*0440*/  DADD R20, R12, -R6 ;  /* 0x000000000c147229 */ /* 0x000fcc0000000806 */
[----:B------:R-:W-:Y:S01]  /*0450*/  DFMA R8, R16, UR6, R18 ;  /* 0x0000000610087c2b */ /* 0x000fe20008000012 */
[----:B------:R-:W-:Y:S01]  /*0460*/  UMOV UR6, 0x75488a3f ;  /* 0x75488a3f00067882 */ /* 0x000fe20000000000 */
[----:B------:R-:W-:Y:S01]  /*0470*/  UMOV UR7, 0x3ef3b20a ;  /* 0x3ef3b20a00077882 */ /* 0x000fe20000000000 */
[----:B------:R-:W-:-:S05]  /*0480*/  DADD R20, R20, R20 ;  /* 0x0000000014147229 */ /* 0x000fca0000000014 */
[----:B------:R-:W-:Y:S01]  /*0490*/  DFMA R8, R16, R8, UR6 ;  /* 0x0000000610087e2b */ /* 0x000fe20008000008 */
[----:B------:R-:W-:Y:S01]  /*04a0*/  UMOV UR6, 0xe4faecd5 ;  /* 0xe4faecd500067882 */ /* 0x000fe20000000000 */
[----:B------:R-:W-:Y:S01]  /*04b0*/  UMOV UR7, 0x3f1745cd ;  /* 0x3f1745cd00077882 */ /* 0x000fe20000000000 */
[-C--:B------:R-:W-:Y:S02]  /*04c0*/  DFMA R20, R12, -R6.reuse, R20 ;  /* 0x800000060c14722b */ /* 0x080fe40000000014 */
[----:B------:R-:W-:-:S03]  /*04d0*/  DMUL R12, R6, R6 ;  /* 0x00000006060c7228 */ /* 0x000fc60000000000 */
[----:B------:R-:W-:Y:S01]  /*04e0*/  DFMA R8, R16, R8, UR6 ;  /* 0x0000000610087e2b */ /* 0x000fe20008000008 */
[----:B------:R-:W-:Y:S01]  /*04f0*/  UMOV UR6, 0x258a578b ;  /* 0x258a578b00067882 */ /* 0x000fe20000000000 */
[----:B------:R-:W-:Y:S01]  /*0500*/  UMOV UR7, 0x3f3c71c7 ;  /* 0x3f3c71c700077882 */ /* 0x000fe20000000000 */
[----:B------:R-:W-:-:S05]  /*0510*/  DMUL R14, R14, R20 ;  /* 0x000000140e0e7228 */ /* 0x000fca0000000000 */
[----:B------:R-:W-:Y:S01]  /*0520*/  DFMA R8, R16, R8, UR6 ;  /* 0x0000000610087e2b */ /* 0x000fe20008000008 */
[----:B------:R-:W-:Y:S01]  /*0530*/  UMOV UR6, 0x9242b910 ;  /* 0x9242b91000067882 */ /* 0x000fe20000000000 */
[----:B------:R-:W-:-:S06]  /*0540*/  UMOV UR7, 0x3f624924 ;  /* 0x3f62492400077882 */ /* 0x000fcc0000000000 */
[----:B------:R-:W-:Y:S01]  /*0550*/  DFMA R8, R16, R8, UR6 ;  /* 0x0000000610087e2b */ /* 0x000fe20008000008 */
[----:B------:R-:W-:Y:S01]  /*0560*/  UMOV UR6, 0x99999dfb ;  /* 0x99999dfb00067882 */ /* 0x000fe20000000000 */
[----:B------:R-:W-:-:S06]  /*0570*/  UMOV UR7, 0x3f899999 ;  /* 0x3f89999900077882 */ /* 0x000fcc0000000000 */
[----:B------:R-:W-:Y:S01]  /*0580*/  DFMA R18, R16, R8, UR6 ;  /* 0x0000000610127e2b */ /* 0x000fe20008000008 */
[----:B------:R-:W-:Y:S01]  /*0590*/  UMOV UR6, 0x55555555 ;  /* 0x5555555500067882 */ /* 0x000fe20000000000 */
[----:B------:R-:W-:-:S06]  /*05a0*/  UMOV UR7, 0x3fb55555 ;  /* 0x3fb5555500077882 */ /* 0x000fcc0000000000 */
[----:B------:R-:W-:-:S08]  /*05b0*/  DFMA R8, R16, R18, UR6 ;  /* 0x0000000610087e2b */ /* 0x000fd00008000012 */
[----:B------:R-:W-:Y:S01]  /*05c0*/  DADD R24, -R8, UR6 ;  /* 0x0000000608187e29 */ /* 0x000fe20008000100 */
[----:B------:R-:W-:Y:S01]  /*05d0*/  UMOV UR6, 0xb9e7b0 ;  /* 0x00b9e7b000067882 */ /* 0x000fe20000000000 */
[----:B------:R-:W-:-:S06]  /*05e0*/  UMOV UR7, 0x3c46a4cb ;  /* 0x3c46a4cb00077882 */ /* 0x000fcc0000000000 */
[----:B------:R-:W-:Y:S02]  /*05f0*/  DFMA R20, R16, R18, R24 ;  /* 0x000000121014722b */ /* 0x000fe40000000018 */
[C---:B------:R-:W-:Y:S01]  /*0600*/  DMUL R16, R6.reuse, R12 ;  /* 0x0000000c06107228 */ /* 0x040fe20000000000 */
[----:B------:R-:W-:Y:S01]  /*0610*/  VIADD R19, R15, 0x100000 ;  /* 0x001000000f137836 */ /* 0x000fe20000000000 */
[----:B------:R-:W-:Y:S01]  /*0620*/  DFMA R24, R6, R6, -R12 ;  /* 0x000000060618722b */ /* 0x000fe2000000080c */
[----:B------:R-:W-:-:S03]  /*0630*/  MOV R18, R14 ;  /* 0x0000000e00127202 */ /* 0x000fc60000000f00 */
[----:B------:R-:W-:Y:S01]  /*0640*/  DADD R20, R20, -UR6 ;  /* 0x8000000614147e29 */ /* 0x000fe20008000000 */
[----:B------:R-:W-:Y:S01]  /*0650*/  UMOV UR6, 0x80000000 ;  /* 0x8000000000067882 */ /* 0x000fe20000000000 */
[C---:B------:R-:W-:Y:S01]  /*0660*/  DFMA R26, R6.reuse, R12, -R16 ;  /* 0x0000000c061a722b */ /* 0x040fe20000000810 */
[----:B------:R-:W-:Y:S01]  /*0670*/  UMOV UR7, 0x43300000 ;  /* 0x4330000000077882 */ /* 0x000fe20000000000 */
[----:B------:R-:W-:-:S04]  /*0680*/  DFMA R24, R6, R18, R24 ;  /* 0x000000120618722b */ /* 0x000fc80000000018 */
[----:B------:R-:W-:Y:S02]  /*0690*/  DADD R18, R8, R20 ;  /* 0x0000000008127229 */ /* 0x000fe40000000014 */
[----:B------:R-:W-:-:S06]  /*06a0*/  DFMA R26, R14, R12, R26 ;  /* 0x0000000c0e1a722b */ /* 0x000fcc000000001a */
[----:B------:R-:W-:Y:S02]  /*06b0*/  DMUL R12, R18, R16 ;  /* 0x00000010120c7228 */ /* 0x000fe40000000000 */
[----:B------:R-:W-:Y:S02]  /*06c0*/  DFMA R24, R6, R24, R26 ;  /* 0x000000180618722b */ /* 0x000fe4000000001a */
[----:B------:R-:W-:-:S04]  /*06d0*/  DADD R26, R8, -R18 ;  /* 0x00000000081a7229 */ /* 0x000fc80000000812 */
[----:B------:R-:W-:-:S04]  /*06e0*/  DFMA R8, R18, R16, -R12 ;  /* 0x000000101208722b */ /* 0x000fc8000000080c */
[----:B------:R-:W-:-:S04]  /*06f0*/  DADD R26, R20, R26 ;  /* 0x00000000141a7229 */ /* 0x000fc8000000001a */
[----:B------:R-:W-:-:S08]  /*0700*/  DFMA R8, R18, R24, R8 ;  /* 0x000000181208722b */ /* 0x000fd00000000008 */
[----:B------:R-:W-:-:S08]  /*0710*/  DFMA R26, R26, R16, R8 ;  /* 0x000000101a1a722b */ /* 0x000fd00000000008 */
[----:B------:R-:W-:-:S08]  /*0720*/  DADD R16, R12, R26 ;  /* 0x000000000c107229 */ /* 0x000fd0000000001a */
[--C-:B------:R-:W-:Y:S02]  /*0730*/  DADD R8, R6, R16.reuse ;  /* 0x0000000006087229 */ /* 0x100fe40000000010 */
[----:B------:R-:W-:-:S06]  /*0740*/  DADD R12, R12, -R16 ;  /* 0x000000000c0c7229 */ /* 0x000fcc0000000810 */
[----:B------:R-:W-:Y:S02]  /*0750*/  DADD R6, R6, -R8 ;  /* 0x0000000006067229 */ /* 0x000fe40000000808 */
[----:B------:R-:W-:-:S06]  /*0760*/  DADD R12, R26, R12 ;  /* 0x000000001a0c7229 */ /* 0x000fcc000000000c */
[----:B------:R-:W-:-:S08]  /*0770*/  DADD R6, R16, R6 ;  /* 0x0000000010067229 */ /* 0x000fd00000000006 */
[----:B------:R-:W-:-:S08]  /*0780*/  DADD R6, R12, R6 ;  /* 0x000000000c067229 */ /* 0x000fd00000000006 */
[----:B------:R-:W-:Y:S02]  /*0790*/  DADD R6, R14, R6 ;  /* 0x000000000e067229 */ /* 0x000fe40000000006 */
[----:B------:R-:W-:Y:S01]  /*07a0*/  DADD R14, R4, -UR6 ;  /* 0x80000006040e7e29 */ /* 0x000fe20008000000 */
[----:B------:R-:W-:Y:S01]  /*07b0*/  UMOV UR6, 0xfefa39ef ;  /* 0xfefa39ef00067882 */ /* 0x000fe20000000000 */
[----:B------:R-:W-:-:S04]  /*07c0*/  UMOV UR7, 0x3fe62e42 ;  /* 0x3fe62e4200077882 */ /* 0x000fc80000000000 */
[----:B------:R-:W-:-:S08]  /*07d0*/  DADD R12, R8, R6 ;  /* 0x00000000080c7229 */ /* 0x000fd00000000006 */
[--C-:B------:R-:W-:Y:S02]  /*07e0*/  DFMA R4, R14, UR6, R12.reuse ;  /* 0x000000060e047c2b */ /* 0x100fe4000800000c */
[----:B------:R-:W-:-:S06]  /*07f0*/  DADD R8, R8, -R12 ;  /* 0x0000000008087229 */ /* 0x000fcc000000080c */
[----:B------:R-:W-:Y:S02]  /*0800*/  DFMA R16, R14, -UR6, R4 ;  /* 0x800000060e107c2b */ /* 0x000fe40008000004 */
[----:B------:R-:W-:-:S06]  /*0810*/  DADD R8, R6, R8 ;  /* 0x0000000006087229 */ /* 0x000fcc0000000008 */
[----:B------:R-:W-:-:S08]  /*0820*/  DADD R16, -R12, R16 ;  /* 0x000000000c107229 */ /* 0x000fd00000000110 */
[----:B------:R-:W-:-:S08]  /*0830*/  DADD R8, R8, -R16 ;  /* 0x0000000008087229 */ /* 0x000fd00000000810 */
[----:B------:R-:W-:-:S08]  /*0840*/  DFMA R8, R14, UR8, R8 ;  /* 0x000000080e087c2b */ /* 0x000fd00008000008 */
[----:B------:R-:W-:-:S08]  /*0850*/  DADD R6, R4, R8 ;  /* 0x0000000004067229 */ /* 0x000fd00000000008 */
[----:B------:R-:W-:Y:S02]  /*0860*/  DADD R12, R4, -R6 ;  /* 0x00000000040c7229 */ /* 0x000fe40000000806 */
[----:B------:R-:W-:-:S06]  /*0870*/  DMUL R4, R6, 2 ;  /* 0x4000000006047828 */ /* 0x000fcc0000000000 */
[----:B------:R-:W-:Y:S02]  /*0880*/  DADD R12, R8, R12 ;  /* 0x00000000080c7229 */ /* 0x000fe4000000000c */
[----:B------:R-:W-:Y:S01]  /*0890*/  DFMA R6, R6, 2, -R4 ;  /* 0x400000000606782b */ /* 0x000fe20000000804 */
[----:B------:R-:W-:Y:S01]  /*08a0*/  MOV R8, 0x652b82fe ;  /* 0x652b82fe00087802 */ /* 0x000fe20000000f00 */
[----:B------:R-:W-:-:S06]  /*08b0*/  IMAD.MOV.U32 R9, RZ, RZ, 0x3ff71547 ;  /* 0x3ff71547ff097424 */ /* 0x000fcc00078e00ff */
[----:B------:R-:W-:-:S08]  /*08c0*/  DFMA R12, R12, 2, R6 ;  /* 0x400000000c0c782b */ /* 0x000fd00000000006 */
[----:B------:R-:W-:-:S08]  /*08d0*/  DADD R6, R4, R12 ;  /* 0x0000000004067229 */ /* 0x000fd0000000000c */
[----:B------:R-:W-:Y:S02]  /*08e0*/  DFMA R8, R6, R8, 6.75539944105574400000e+15 ;  /* 0x433800000608742b */ /* 0x000fe40000000008 */
[----:B------:R-:W-:Y:S01]  /*08f0*/  FSETP.GEU.AND P0, PT, |R7|, 4.1917929649353027344, PT ;  /* 0x4086232b0700780b */ /* 0x000fe20003f0e200 */
[----:B------:R-:W-:-:S05]  /*0900*/  DADD R4, R4, -R6 ;  /* 0x0000000004047229 */ /* 0x000fca0000000806 */
[----:B------:R-:W-:-:S03]  /*0910*/  DADD R14, R8, -6.75539944105574400000e+15 ;  /* 0xc3380000080e7429 */ /* 0x000fc60000000000 */
[----:B------:R-:W-:-:S05]  /*0920*/  DADD R12, R12, R4 ;  /* 0x000000000c0c7229 */ /* 0x000fca0000000004 */
[----:B------:R-:W-:Y:S01]  /*0930*/  DFMA R16, R14, -UR6, R6 ;  /* 0x800000060e107c2b */ /* 0x000fe20008000006 */
[----:B------:R-:W-:Y:S01]  /*0940*/  UMOV UR6, 0x3b39803f ;  /* 0x3b39803f00067882 */ /* 0x000fe20000000000 */
[----:B------:R-:W-:-:S06]  /*0950*/  UMOV UR7, 0x3c7abc9e ;  /* 0x3c7abc9e00077882 */ /* 0x000fcc0000000000 */
[----:B------:R-:W-:Y:S01]  /*0960*/  DFMA R14, R14, -UR6, R16 ;  /* 0x800000060e0e7c2b */ /* 0x000fe20008000010 */
[----:B------:R-:W-:Y:S01]  /*0970*/  UMOV UR6, 0x69ce2bdf ;  /* 0x69ce2bdf00067882 */ /* 0x000fe20000000000 */
[----:B------:R-:W-:Y:S01]  /*0980*/  IMAD.MOV.U32 R16, RZ, RZ, -0x35dec16 ;  /* 0xfca213eaff107424 */ /* 0x000fe200078e00ff */
[----:B------:R-:W-:Y:S01]  /*0990*/  UMOV UR7, 0x3e5ade15 ;  /* 0x3e5ade1500077882 */ /* 0x000fe20000000000 */
[----:B------:R-:W-:-:S06]  /*09a0*/  IMAD.MOV.U32 R17, RZ, RZ, 0x3e928af3 ;  /* 0x3e928af3ff117424 */ /* 0x000fcc00078e00ff */
[----:B------:R-:W-:Y:S01]  /*09b0*/  DFMA R16, R14, UR6, R16 ;  /* 0x000000060e107c2b */ /* 0x000fe20008000010 */
        /* <DEDUP_REMOVED lines=24> */
[----:B------:R-:W-:-:S08]  /*0b40*/  DFMA R16, R14, R16, 1 ;  /* 0x3ff000000e10742b */ /* 0x000fd00000000010 */
[----:B------:R-:W-:-:S10]  /*0b50*/  DFMA R14, R14, R16, 1 ;  /* 0x3ff000000e0e742b */ /* 0x000fd40000000010 */
[----:B------:R-:W-:Y:S01]  /*0b60*/  LEA R5, R8, R15, 0x14 ;  /* 0x0000000f08057211 */ /* 0x000fe200078ea0ff */
[----:B------:R-:W-:Y:S01]  /*0b70*/  IMAD.MOV.U32 R4, RZ, RZ, R14 ;  /* 0x000000ffff047224 */ /* 0x000fe200078e000e */
[----:B------:R-:W-:Y:S06]  /*0b80*/  @!P0 BRA `(.L_x_3) ;  /* 0x0000000000308947 */ /* 0x000fec0003800000 */
[----:B------:R-:W-:Y:S01]  /*0b90*/  FSETP.GEU.AND P1, PT, |R7|, 4.2275390625, PT ;  /* 0x408748000700780b */ /* 0x000fe20003f2e200 */
[C---:B------:R-:W-:Y:S02]  /*0ba0*/  DADD R16, R6.reuse, +INF ;  /* 0x7ff0000006107429 */ /* 0x040fe40000000000 */
[----:B------:R-:W-:-:S08]  /*0bb0*/  DSETP.GEU.AND P0, PT, R6, RZ, PT ;  /* 0x000000ff0600722a */ /* 0x000fd00003f0e000 */
[----:B------:R-:W-:Y:S02]  /*0bc0*/  FSEL R5, R17, RZ, P0 ;  /* 0x000000ff11057208 */ /* 0x000fe40000000000 */
[----:B------:R-:W-:-:S04]  /*0bd0*/  @!P1 LEA.HI R4, R8, R8, RZ, 0x1 ;  /* 0x0000000808049211 */ /* 0x000fc800078f08ff */
[----:B------:R-:W-:Y:S02]  /*0be0*/  @!P1 SHF.R.S32.HI R7, RZ, 0x1, R4 ;  /* 0x00000001ff079819 */ /* 0x000fe40000011404 */
[----:B------:R-:W-:-:S03]  /*0bf0*/  FSEL R4, R16, RZ, P0 ;  /* 0x000000ff10047208 */ /* 0x000fc60000000000 */
[----:B------:R-:W-:Y:S02]  /*0c00*/  @!P1 IMAD.IADD R6, R8, 0x1, -R7 ;  /* 0x0000000108069824 */ /* 0x000fe400078e0a07 */
[----:B------:R-:W-:-:S03]  /*0c10*/  @!P1 IMAD R15, R7, 0x100000, R15 ;  /* 0x00100000070f9824 */ /* 0x000fc600078e020f */
[----:B------:R-:W-:Y:S02]  /*0c20*/  @!P1 LEA R7, R6, 0x3ff00000, 0x14 ;  /* 0x3ff0000006079811 */ /* 0x000fe400078ea0ff */
[----:B------:R-:W-:-:S06]  /*0c30*/  @!P1 MOV R6, RZ ;  /* 0x000000ff00069202 */ /* 0x000fcc0000000f00 */
[----:B------:R-:W-:-:S11]  /*0c40*/  @!P1 DMUL R4, R14, R6 ;  /* 0x000000060e049228 */ /* 0x000fd60000000000 */
.L_x_3:
[----:B------:R-:W-:Y:S02]  /*0c50*/  DFMA R6, R12, R4, R4 ;  /* 0x000000040c06722b */ /* 0x000fe40000000004 */
[----:B------:R-:W-:-:S08]  /*0c60*/  DSETP.NEU.AND P0, PT, |R4|, +INF , PT ;  /* 0x7ff000000400742a */ /* 0x000fd00003f0d200 */
[----:B------:R-:W-:Y:S01]  /*0c70*/  FSEL R8, R4, R6, !P0 ;  /* 0x0000000604087208 */ /* 0x000fe20004000000 */
[----:B------:R-:W-:Y:S01]  /*0c80*/  IMAD.MOV.U32 R4, RZ, RZ, R0 ;  /* 0x000000ffff047224 */ /* 0x000fe200078e0000 */
[----:B------:R-:W-:Y:S01]  /*0c90*/  FSEL R9, R5, R7, !P0 ;  /* 0x0000000705097208 */ /* 0x000fe20004000000 */
[----:B------:R-:W-:-:S04]  /*0ca0*/  IMAD.MOV.U32 R5, RZ, RZ, 0x0 ;  /* 0x00000000ff057424 */ /* 0x000fc800078e00ff */
[----:B------:R-:W-:Y:S05]  /*0cb0*/  RET.REL.NODEC R4 `(_Z8dsigmoidPdPKd) ;  /* 0xfffffff004d07950 */ /* 0x000fea0003c3ffff */
.L_x_4:
[----:B------:R-:W-:-:S00]  /*0cc0*/  BRA `(.L_x_4) ;  /* 0xfffffffc00fc7947 */ /* 0x000fc0000383ffff */
[----:B------:R-:W-:-:S00]  /*0cd0*/  NOP ;  /* 0x0000000000007918 */ /* 0x000fc00000000000 */
        /* <DEDUP_REMOVED lines=10> */
.L_x_10:


//--------------------- .text._Z7sigmoidPdPKd     --------------------------
	.section	.text._Z7sigmoidPdPKd,"ax",@progbits
	.align	128
        .global         _Z7sigmoidPdPKd
        .type           _Z7sigmoidPdPKd,@function
        .size           _Z7sigmoidPdPKd,(.L_x_12 - _Z7sigmoidPdPKd)
        .other          _Z7sigmoidPdPKd,@"STO_CUDA_ENTRY STV_DEFAULT"
_Z7sigmoidPdPKd:
.text._Z7sigmoidPdPKd:
[----:B------:R-:W-:Y:S01]  /*0000*/  LDC R1, c[0x0][0x37c] ;  /* 0x0000df00ff017b82 */ /* 0x000fe20000000800 */
[----:B------:R-:W0:Y:S07]  /*0010*/  S2R R0, SR_TID.X ;  /* 0x0000000000007919 */ /* 0x000e2e0000002100 */
[----:B------:R-:W0:Y:S01]  /*0020*/  LDC.64 R2, c[0x0][0x388] ;  /* 0x0000e200ff027b82 */ /* 0x000e220000000a00 */
[----:B------:R-:W1:Y:S01]  /*0030*/  LDCU.64 UR4, c[0x0][0x358] ;  /* 0x00006b00ff0477ac */ /* 0x000e620008000a00 */
[----:B0-----:R-:W-:-:S06]  /*0040*/  IMAD.WIDE.U32 R2, R0, 0x8, R2 ;  /* 0x0000000800027825 */ /* 0x001fcc00078e0002 */
[----:B-1----:R-:W2:Y:S01]  /*0050*/  LDG.E.64 R2, desc[UR4][R2.64] ;  /* 0x0000000402027981 */ /* 0x002ea2000c1e1b00 */
[----:B------:R-:W-:Y:S01]  /*0060*/  UMOV UR6, 0x24dd2f1a ;  /* 0x24dd2f1a00067882 */ /* 0x000fe20000000000 */
[----:B------:R-:W-:Y:S01]  /*0070*/  UMOV UR7, 0x3fe4f922 ;  /* 0x3fe4f92200077882 */ /* 0x000fe20000000000 */
[----:B------:R-:W-:Y:S01]  /*0080*/  BSSY.RECONVERGENT B0, `(.L_x_5) ;  /* 0x0000061000007945 */ /* 0x000fe20003800200 */
[----:B--2---:R-:W-:Y:S01]  /*0090*/  LOP3.LUT R5, R3, 0x7fffffff, RZ, 0xc0, !PT ;  /* 0x7fffffff03057812 */ /* 0x004fe200078ec0ff */
[----:B------:R-:W-:-:S06]  /*00a0*/  IMAD.MOV.U32 R4, RZ, RZ, R2 ;  /* 0x000000ffff047224 */ /* 0x000fcc00078e0002 */
[----:B------:R-:W-:-:S14]  /*00b0*/  DSETP.GE.AND P0, PT, R4, UR6, PT ;  /* 0x0000000604007e2a */ /* 0x000fdc000bf06000 */
[----:B------:R-:W-:Y:S05]  /*00c0*/  @!P0 BRA `(.L_x_6) ;  /* 0x0000000000e48947 */ /* 0x000fea0003800000 */
[----:B------:R-:W-:Y:S01]  /*00d0*/  DADD R8, R4, R4 ;  /* 0x0000000004087229 */ /* 0x000fe20000000004 */
[----:B------:R-:W-:Y:S01]  /*00e0*/  UMOV UR6, 0xfefa39ef ;  /* 0xfefa39ef00067882 */ /* 0x000fe20000000000 */
[----:B------:R-:W-:Y:S01]  /*00f0*/  UMOV UR7, 0x3fe62e42 ;  /* 0x3fe62e4200077882 */ /* 0x000fe20000000000 */
[----:B------:R-:W-:Y:S01]  /*0100*/  IMAD.MOV.U32 R10, RZ, RZ, -0x7649667 ;  /* 0xf89b6999ff0a7424 */ /* 0x000fe200078e00ff */
[----:B------:R-:W-:Y:S02]  /*0110*/  MOV R11, 0x3e928a27 ;  /* 0x3e928a27000b7802 */ /* 0x000fe40000000f00 */
[----:B------:R-:W0:Y:S01]  /*0120*/  F2F.F32.F64 R2, R8 ;  /* 0x0000000800027310 */ /* 0x000e220000301000 */
[----:B------:R-:W-:Y:S01]  /*0130*/  ISETP.GT.U32.AND P0, PT, R5, 0x40330fc1, PT ;  /* 0x40330fc10500780c */ /* 0x000fe20003f04070 */
[----:B0-----:R-:W-:-:S06]  /*0140*/  FMUL R2, R2, 1.4426950216293334961 ;  /* 0x3fb8aa3b02027820 */ /* 0x001fcc0000400000 */
[----:B------:R-:W0:Y:S08]  /*0150*/  FRND R2, R2 ;  /* 0x0000000200027307 */ /* 0x000e300000201000 */
[----:B0-----:R0:W1:Y:S08]  /*0160*/  F2F.F64.F32 R6, R2 ;  /* 0x0000000200067310 */ /* 0x0010700000201800 */
[----:B0-----:R-:W0:Y:S01]  /*0170*/  MUFU.EX2 R2, R2 ;  /* 0x0000000200027308 */ /* 0x001e220000000800 */
[----:B-1----:R-:W-:Y:S01]  /*0180*/  DFMA R6, R6, -UR6, R8 ;  /* 0x8000000606067c2b */ /* 0x002fe20008000008 */
[----:B------:R-:W-:Y:S01]  /*0190*/  UMOV UR6, 0xa4741b81 ;  /* 0xa4741b8100067882 */ /* 0x000fe20000000000 */
[----:B------:R-:W-:-:S06]  /*01a0*/  UMOV UR7, 0x3e5ae904 ;  /* 0x3e5ae90400077882 */ /* 0x000fcc0000000000 */
[C---:B------:R-:W-:Y:S01]  /*01b0*/  DFMA R10, R6.reuse, UR6, R10 ;  /* 0x00000006060a7c2b */ /* 0x040fe2000800000a */
[----:B------:R-:W-:Y:S01]  /*01c0*/  UMOV UR6, 0x15ff7e07 ;  /* 0x15ff7e0700067882 */ /* 0x000fe20000000000 */
[----:B------:R-:W-:Y:S01]  /*01d0*/  UMOV UR7, 0x3ec71de7 ;  /* 0x3ec71de700077882 */ /* 0x000fe20000000000 */
[----:B0-----:R-:W0:Y:S05]  /*01e0*/  F2F.F64.F32 R8, R2 ;  /* 0x0000000200087310 */ /* 0x001e2a0000201800 */
[----:B------:R-:W-:Y:S01]  /*01f0*/  DFMA R10, R6, R10, UR6 ;  /* 0x00000006060a7e2b */ /* 0x000fe2000800000a */
[----:B------:R-:W-:Y:S01]  /*0200*/  UMOV UR6, 0x6b0ac45a ;  /* 0x6b0ac45a00067882 */ /* 0x000fe20000000000 */
[----:B------:R-:W-:-:S06]  /*0210*/  UMOV UR7, 0x3efa019a ;  /* 0x3efa019a00077882 */ /* 0x000fcc0000000000 */
[----:B------:R-:W-:Y:S01]  /*0220*/  DFMA R10, R6, R10, UR6 ;  /* 0x00000006060a7e2b */ /* 0x000fe2000800000a */
[----:B------:R-:W-:Y:S01]  /*0230*/  UMOV UR6, 0x17eed94f ;  /* 0x17eed94f00067882 */ /* 0x000fe20000000000 */
[----:B------:R-:W-:Y:S01]  /*0240*/  UMOV UR7, 0x3f2a01a0 ;  /* 0x3f2a01a000077882 */ /* 0x000fe20000000000 */
[----:B0-----:R-:W-:-:S05]  /*0250*/  DADD R12, -R8, 1 ;  /* 0x3ff00000080c7429 */ /* 0x001fca0000000100 */
        /* <DEDUP_REMOVED lines=16> */
[----:B------:R-:W-:-:S08]  /*0360*/  DMUL R10, R6, R10 ;  /* 0x0000000a060a7228 */ /* 0x000fd00000000000 */
[----:B------:R-:W-:Y:S01]  /*0370*/  DFMA R10, R6, R10, R6 ;  /* 0x0000000a060a722b */ /* 0x000fe20000000006 */
[----:B------:R-:W-:-:S07]  /*0380*/  IMAD.MOV.U32 R6, RZ, RZ, RZ ;  /* 0x000000ffff067224 */ /* 0x000fce00078e00ff */
[----:B------:R-:W-:-:S08]  /*0390*/  DFMA R10, -R10, R8, R12 ;  /* 0x000000080a0a722b */ /* 0x000fd0000000010c */
[----:B------:R-:W-:-:S06]  /*03a0*/  DADD R10, -R10, 2 ;  /* 0x400000000a0a7429 */ /* 0x000fcc0000000100 */
[----:B------:R-:W0:Y:S02]  /*03b0*/  MUFU.RCP64H R7, R11 ;  /* 0x0000000b00077308 */ /* 0x000e240000001800 */
[----:B0-----:R-:W-:-:S08]  /*03c0*/  DFMA R8, -R10, R6, 1 ;  /* 0x3ff000000a08742b */ /* 0x001fd00000000106 */
[----:B------:R-:W-:-:S08]  /*03d0*/  DFMA R8, R8, R8, R8 ;  /* 0x000000080808722b */ /* 0x000fd00000000008 */
[----:B------:R-:W-:Y:S01]  /*03e0*/  DFMA R8, R6, R8, R6 ;  /* 0x000000080608722b */ /* 0x000fe20000000006 */
[----:B------:R-:W-:Y:S01]  /*03f0*/  MOV R6, 0x0 ;  /* 0x0000000000067802 */ /* 0x000fe20000000f00 */
[----:B------:R-:W-:-:S06]  /*0400*/  IMAD.MOV.U32 R7, RZ, RZ, 0x40000000 ;  /* 0x40000000ff077424 */ /* 0x000fcc00078e00ff */
[----:B------:R-:W-:-:S10]  /*0410*/  DFMA R8, R8, -R6, 1 ;  /* 0x3ff000000808742b */ /* 0x000fd40000000806 */
[----:B------:R-:W-:Y:S02]  /*0420*/  FSEL R5, R9, 1.875, !P0 ;  /* 0x3ff0000009057808 */ /* 0x000fe40004000000 */
[----:B------:R-:W-:Y:S02]  /*0430*/  FSEL R2, R8, RZ, !P0 ;  /* 0x000000ff08027208 */ /* 0x000fe40004000000 */
[----:B------:R-:W-:Y:S01]  /*0440*/  LOP3.LUT R3, R5, 0x80000000, R3, 0xb8, !PT ;  /* 0x8000000005037812 */ /* 0x000fe200078eb803 */
[----:B------:R-:W-:Y:S06]  /*0450*/  BRA `(.L_x_7) ;  /* 0x00000000008c7947 */ /* 0x000fec0003800000 */
.L_x_6:
[----:B------:R-:W-:Y:S01]  /*0460*/  DMUL R4, R2, R2 ;  /* 0x0000000202047228 */ /* 0x000fe20000000000 */
[----:B------:R-:W-:Y:S01]  /*0470*/  MOV R6, 0x420afc3d ;  /* 0x420afc3d00067802 */ /* 0x000fe20000000f00 */
[----:B------:R-:W-:Y:S01]  /*0480*/  IMAD.MOV.U32 R7, RZ, RZ, 0x3f14359f ;  /* 0x3f14359fff077424 */ /* 0x000fe200078e00ff */
[----:B------:R-:W-:Y:S01]  /*0490*/  UMOV UR6, 0xe2f5e964 ;  /* 0xe2f5e96400067882 */ /* 0x000fe20000000000 */
[----:B------:R-:W-:-:S04]  /*04a0*/  UMOV UR7, 0x3ef0bc46 ;  /* 0x3ef0bc4600077882 */ /* 0x000fc80000000000 */
[----:B------:R-:W-:Y:S01]  /*04b0*/  DFMA R6, R4, -UR6, R6 ;  /* 0x8000000604067c2b */ /* 0x000fe20008000006 */
[----:B------:R-:W-:Y:S01]  /*04c0*/  UMOV UR6, 0x728c5d84 ;  /* 0x728c5d8400067882 */ /* 0x000fe20000000000 */
[----:B------:R-:W-:-:S06]  /*04d0*/  UMOV UR7, 0x3f2df9f0 ;  /* 0x3f2df9f000077882 */ /* 0x000fcc0000000000 */
[----:B------:R-:W-:Y:S01]  /*04e0*/  DFMA R6, R4, R6, -UR6 ;  /* 0x8000000604067e2b */ /* 0x000fe20008000006 */
[----:B------:R-:W-:Y:S01]  /*04f0*/  UMOV UR6, 0xcec4f033 ;  /* 0xcec4f03300067882 */ /* 0x000fe20000000000 */
[----:B------:R-:W-:-:S06]  /*0500*/  UMOV UR7, 0x3f4337d1 ;  /* 0x3f4337d100077882 */ /* 0x000fcc0000000000 */
[----:B------:R-:W-:Y:S01]  /*0510*/  DFMA R6, R4, R6, UR6 ;  /* 0x0000000604067e2b */ /* 0x000fe20008000006 */
        /* <DEDUP_REMOVED lines=20> */
[----:B------:R-:W-:-:S08]  /*0660*/  DFMA R6, R4, R6, -UR6 ;  /* 0x8000000604067e2b */ /* 0x000fd00008000006 */
[----:B------:R-:W-:-:S08]  /*0670*/  DFMA R6, R4, R6, RZ ;  /* 0x000000060406722b */ /* 0x000fd000000000ff */
[----:B------:R-:W-:-:S11]  /*0680*/  DFMA R2, R2, R6, R2 ;  /* 0x000000060202722b */ /* 0x000fd60000000002 */
.L_x_7:
[----:B------:R-:W-:Y:S05]  /*0690*/  BSYNC.RECONVERGENT B0 ;  /* 0x0000000000007941 */ /* 0x000fea0003800200 */
.L_x_5:
[----:B------:R-:W0:Y:S02]  /*06a0*/  LDC.64 R4, c[0x0][0x380] ;  /* 0x0000e000ff047b82 */ /* 0x000e240000000a00 */
[----:B0-----:R-:W-:-:S05]  /*06b0*/  IMAD.WIDE.U32 R4, R0, 0x8, R4 ;  /* 0x0000000800047825 */ /* 0x001fca00078e0004 */
[----:B------:R-:W-:Y:S01]  /*06c0*/  STG.E.64 desc[UR4][R4.64], R2 ;  /* 0x0000000204007986 */ /* 0x000fe2000c101b04 */
[----:B------:R-:W-:Y:S05]  /*06d0*/  EXIT ;  /* 0x000000000000794d */ /* 0x000fea0003800000 */
.L_x_8:
        /* <DEDUP_REMOVED lines=10> */
.L_x_12:


//--------------------- .text._Z3mulPdPKdS1_      --------------------------
	.section	.text._Z3mulPdPKdS1_,"ax",@progbits
	.align	128
        .global         _Z3mulPdPKdS1_
        .type           _Z3mulPdPKdS1_,@function
        .size           _Z3mulPdPKdS1_,(.L_x_13 - _Z3mulPdPKdS1_)
        .other          _Z3mulPdPKdS1_,@"STO_CUDA_ENTRY STV_DEFAULT"
_Z3mulPdPKdS1_:
.text._Z3mulPdPKdS1_:
[----:B------:R-:W-:Y:S01]  /*0000*/  LDC R1, c[0x0][0x37c] ;  /* 0x0000df00ff017b82 */ /* 0x000fe20000000800 */
[----:B------:R-:W0:Y:S07]  /*0010*/  S2R R11, SR_TID.X ;  /* 0x00000000000b7919 */ /* 0x000e2e0000002100 */
[----:B------:R-:W0:Y:S01]  /*0020*/  LDC.64 R2, c[0x0][0x388] ;  /* 0x0000e200ff027b82 */ /* 0x000e220000000a00 */
[----:B------:R-:W1:Y:S07]  /*0030*/  LDCU.64 UR4, c[0x0][0x358] ;  /* 0x00006b00ff0477ac */ /* 0x000e6e0008000a00 */
[----:B------:R-:W2:Y:S08]  /*0040*/  LDC.64 R4, c[0x0][0x390] ;  /* 0x0000e400ff047b82 */ /* 0x000eb00000000a00 */
[----:B------:R-:W3:Y:S01]  /*0050*/  LDC.64 R8, c[0x0][0x380] ;  /* 0x0000e000ff087b82 */ /* 0x000ee20000000a00 */
[----:B0-----:R-:W-:-:S04]  /*0060*/  IMAD.WIDE.U32 R2, R11, 0x8, R2 ;  /* 0x000000080b027825 */ /* 0x001fc800078e0002 */
[C---:B--2---:R-:W-:Y:S02]  /*0070*/  IMAD.WIDE.U32 R4, R11.reuse, 0x8, R4 ;  /* 0x000000080b047825 */ /* 0x044fe400078e0004 */
[----:B-1----:R-:W2:Y:S04]  /*0080*/  LDG.E.64 R2, desc[UR4][R2.64] ;  /* 0x0000000402027981 */ /* 0x002ea8000c1e1b00 */
[----:B------:R-:W2:Y:S01]  /*0090*/  LDG.E.64 R4, desc[UR4][R4.64] ;  /* 0x0000000404047981 */ /* 0x000ea2000c1e1b00 */
[----:B---3--:R-:W-:Y:S01]  /*00a0*/  IMAD.WIDE.U32 R8, R11, 0x8, R8 ;  /* 0x000000080b087825 */ /* 0x008fe200078e0008 */
[----:B--2---:R-:W-:-:S07]  /*00b0*/  DMUL R6, R2, R4 ;  /* 0x0000000402067228 */ /* 0x004fce0000000000 */
[----:B------:R-:W-:Y:S01]  /*00c0*/  STG.E.64 desc[UR4][R8.64], R6 ;  /* 0x0000000608007986 */ /* 0x000fe2000c101b04 */
[----:B------:R-:W-:Y:S05]  /*00d0*/  EXIT ;  /* 0x000000000000794d */ /* 0x000fea0003800000 */
.L_x_9:
        /* <DEDUP_REMOVED lines=10> */
.L_x_13:


//--------------------- .nv.shared.reserved.0     --------------------------
	.section	.nv.shared.reserved.0,"aw",@nobits
	.weak		__nv_reservedSMEM_offset_0_alias
	.size		__nv_reservedSMEM_offset_0_alias, 0, 64
	.other		__nv_reservedSMEM_offset_0_alias,@"STO_CUDA_RESERVED_SHARED STV_DEFAULT"
__nv_reservedSMEM_offset_0_alias:
	.zero		0
	.zero		64


//--------------------- .nv.constant0._Z8dsigmoidPdPKd --------------------------
	.section	.nv.constant0._Z8dsigmoidPdPKd,"a",@progbits
	.sectionflags	@""
	.align	4
.nv.constant0._Z8dsigmoidPdPKd:
	.zero		912


//--------------------- .nv.constant0._Z7sigmoidPdPKd --------------------------
	.section	.nv.constant0._Z7sigmoidPdPKd,"a",@progbits
	.sectionflags	@""
	.align	4
.nv.constant0._Z7sigmoidPdPKd:
	.zero		912


//--------------------- .nv.constant0._Z3mulPdPKdS1_ --------------------------
	.section	.nv.constant0._Z3mulPdPKdS1_,"a",@progbits
	.sectionflags	@""
	.align	4
.nv.constant0._Z3mulPdPKdS1_:
	.zero		920


//--------------------- SYMBOLS --------------------------

	.type		.nv.reservedSmem.offset0,@object
	.size		.nv.reservedSmem.offset0,0x4
